//
// Generated by NVIDIA NVVM Compiler
//
// Compiler Build ID: CL-36424714
// Cuda compilation tools, release 13.0, V13.0.88
// Based on NVVM 20.0.0
//

.version 9.0
.target sm_100
.address_size 64

	// .globl	_Z23gpu_warm_up_code_kernelIjEvPj
// _ZZ23gpu_warm_up_code_kernelIjEvPjE6common has been demoted

.visible .entry _Z23gpu_warm_up_code_kernelIjEvPj(
	.param .u64 .ptr .align 1 _Z23gpu_warm_up_code_kernelIjEvPj_param_0
)
{
	.reg .pred 	%p<2>;
	.reg .b16 	%rs<7>;
	.reg .b32 	%r<9>;
	.reg .b64 	%rd<3>;
	// demoted variable
	.shared .align 4 .u32 _ZZ23gpu_warm_up_code_kernelIjEvPjE6common;
	ld.param.u64 	%rd1, [_Z23gpu_warm_up_code_kernelIjEvPj_param_0];
	mov.u32 	%r1, %ntid.x;
	mov.u32 	%r2, %ctaid.x;
	mul.lo.s32 	%r3, %r1, %r2;
	mov.u32 	%r4, %tid.x;
	cvt.u16.u32 	%rs1, %r4;
	mul.lo.s16 	%rs2, %rs1, 13;
	mul.hi.u16 	%rs3, %rs2, 15421;
	shr.u16 	%rs4, %rs3, 2;
	mul.lo.s16 	%rs5, %rs4, 17;
	sub.s16 	%rs6, %rs2, %rs5;
	cvt.u32.u16 	%r5, %rs6;
	mad.lo.s32 	%r6, %r3, %r5, 15;
	atom.shared.add.u32 	%r7, [_ZZ23gpu_warm_up_code_kernelIjEvPjE6common], %r6;
	setp.ne.s32 	%p1, %r7, -294967295;
	@%p1 bra 	$L__BB0_2;
	cvta.to.global.u64 	%rd2, %rd1;
	mov.b32 	%r8, 17;
	st.global.u32 	[%rd2], %r8;
$L__BB0_2:
	ret;

}


// ===== COMPILED SASS (sm_100) =====

	.target	sm_100

	.elftype	@"ET_EXEC"


//--------------------- .note.nv.tkinfo           --------------------------
	.section	.note.nv.tkinfo,"",@"SHT_NOTE"
	.sectionflags	@"SHF_NOTE_NV_TKINFO"
	.tkinfo
        /*0018*/ 	.word	0x00000002
        /*0030*/ 	.string	""
        /*0030*/ 	.string	"ptxas"
        /*0030*/ 	.string	"Cuda compilation tools, release 13.0, V13.0.88"
        /*0030*/ 	.string	"Build cuda_13.0.r13.0/compiler.36424714_0"
        /*0030*/ 	.string	"-arch sm_100 -m 64 "



//--------------------- .note.nv.cuinfo           --------------------------
	.section	.note.nv.cuinfo,"",@"SHT_NOTE"
	.sectionflags	@"SHF_NOTE_NV_CUINFO"
        /*0018*/ 	.short	0x0002
        /*001a*/ 	.short	0x0064
        /*001c*/ 	.short	0x0082
	.zero		2


//--------------------- .nv.info                  --------------------------
	.section	.nv.info,"",@"SHT_CUDA_INFO"
	.align	4


	//----- nvinfo : EIATTR_REGCOUNT
	.align		4
        /*0000*/ 	.byte	0x04, 0x2f
        /*0002*/ 	.short	(.L_1 - .L_0)
	.align		4
.L_0:
        /*0004*/ 	.word	index@(_Z23gpu_warm_up_code_kernelIjEvPj)
        /*0008*/ 	.word	0x0000000a


	//----- nvinfo : EIATTR_FRAME_SIZE
	.align		4
.L_1:
        /*000c*/ 	.byte	0x04, 0x11
        /*000e*/ 	.short	(.L_3 - .L_2)
	.align		4
.L_2:
        /*0010*/ 	.word	index@(_Z23gpu_warm_up_code_kernelIjEvPj)
        /*0014*/ 	.word	0x00000000


	//----- nvinfo : EIATTR_MIN_STACK_SIZE
	.align		4
.L_3:
        /*0018*/ 	.byte	0x04, 0x12
        /*001a*/ 	.short	(.L_5 - .L_4)
	.align		4
.L_4:
        /*001c*/ 	.word	index@(_Z23gpu_warm_up_code_kernelIjEvPj)
        /*0020*/ 	.word	0x00000000
.L_5:


//--------------------- .nv.compat                --------------------------
	.section	.nv.compat,"",@"SHT_CUDA_COMPAT_INFO"
	.align	4
        /*0000*/ 	.byte	0x02, 0x09, 0x00, 0x00, 0x02, 0x02, 0x01, 0x00, 0x02, 0x05, 0x05, 0x00, 0x03, 0x07, 0x01, 0x01
        /*0010*/ 	.byte	0x02, 0x03, 0x00, 0x00, 0x02, 0x06, 0x01, 0x00, 0x04, 0x0b, 0x08, 0x00, 0x09, 0x00, 0x00, 0x00
        /*0020*/ 	.byte	0x00, 0x00, 0x00, 0x00


//--------------------- .nv.info._Z23gpu_warm_up_code_kernelIjEvPj --------------------------
	.section	.nv.info._Z23gpu_warm_up_code_kernelIjEvPj,"",@"SHT_CUDA_INFO"
	.sectionflags	@""
	.align	4


	//----- nvinfo : EIATTR_CUDA_API_VERSION
	.align		4
        /*0000*/ 	.byte	0x04, 0x37
        /*0002*/ 	.short	(.L_7 - .L_6)
.L_6:
        /*0004*/ 	.word	0x00000082


	//----- nvinfo : EIATTR_KPARAM_INFO
	.align		4
.L_7:
        /*0008*/ 	.byte	0x04, 0x17
        /*000a*/ 	.short	(.L_9 - .L_8)
.L_8:
        /*000c*/ 	.word	0x00000000
        /*0010*/ 	.short	0x0000
        /*0012*/ 	.short	0x0000
        /*0014*/ 	.byte	0x00, 0xf5, 0x21, 0x00


	//----- nvinfo : EIATTR_SPARSE_MMA_MASK
	.align		4
.L_9:
        /*0018*/ 	.byte	0x03, 0x50
        /*001a*/ 	.short	0x0000


	//----- nvinfo : EIATTR_MAXREG_COUNT
	.align		4
        /*001c*/ 	.byte	0x03, 0x1b
        /*001e*/ 	.short	0x00ff


	//----- nvinfo : EIATTR_MERCURY_ISA_VERSION
	.align		4
        /*0020*/ 	.byte	0x03, 0x5f
        /*0022*/ 	.short	0x0101


	//----- nvinfo : EIATTR_INT_WARP_WIDE_INSTR_OFFSETS
	.align		4
        /*0024*/ 	.byte	0x04, 0x31
        /*0026*/ 	.short	(.L_11 - .L_10)


	//   ....[0]....
.L_10:
        /*0028*/ 	.word	0x00000040


	//   ....[1]....
        /*002c*/ 	.word	0x00000180


	//   ....[2]....
        /*0030*/ 	.word	0x000001d0


	//   ....[3]....
        /*0034*/ 	.word	0x00000210


	//   ....[4]....
        /*0038*/ 	.word	0x00000240


	//   ....[5]....
        /*003c*/ 	.word	0x00000270


	//   ....[6]....
        /*0040*/ 	.word	0x000002b0


	//   ....[7]....
        /*0044*/ 	.word	0x000002c0


	//----- nvinfo : EIATTR_VRC_CTA_INIT_COUNT
	.align		4
.L_11:
        /*0048*/ 	.byte	0x02, 0x4a
	.zero		1
	.zero		1


	//----- nvinfo : EIATTR_EXIT_INSTR_OFFSETS
	.align		4
        /*004c*/ 	.byte	0x04, 0x1c
        /*004e*/ 	.short	(.L_13 - .L_12)


	//   ....[0]....
.L_12:
        /*0050*/ 	.word	0x00000300


	//   ....[1]....
        /*0054*/ 	.word	0x00000340


	//----- nvinfo : EIATTR_CBANK_PARAM_SIZE
	.align		4
.L_13:
        /*0058*/ 	.byte	0x03, 0x19
        /*005a*/ 	.short	0x0008


	//----- nvinfo : EIATTR_PARAM_CBANK
	.align		4
        /*005c*/ 	.byte	0x04, 0x0a
        /*005e*/ 	.short	(.L_15 - .L_14)
	.align		4
.L_14:
        /*0060*/ 	.word	index@(.nv.constant0._Z23gpu_warm_up_code_kernelIjEvPj)
        /*0064*/ 	.short	0x0380
        /*0066*/ 	.short	0x0008


	//----- nvinfo : EIATTR_SW_WAR
	.align		4
.L_15:
        /*0068*/ 	.byte	0x04, 0x36
        /*006a*/ 	.short	(.L_17 - .L_16)
.L_16:
        /*006c*/ 	.word	0x00000008
.L_17:


//--------------------- .nv.callgraph             --------------------------
	.section	.nv.callgraph,"",@"SHT_CUDA_CALLGRAPH"
	.align	4
	.sectionentsize	8
	.align		4
        /*0000*/ 	.word	0x00000000
	.align		4
        /*0004*/ 	.word	0xffffffff
	.align		4
        /*0008*/ 	.word	0x00000000
	.align		4
        /*000c*/ 	.word	0xfffffffe
	.align		4
        /*0010*/ 	.word	0x00000000
	.align		4
        /*0014*/ 	.word	0xfffffffd
	.align		4
        /*0018*/ 	.word	0x00000000
	.align		4
        /*001c*/ 	.word	0xfffffffc


//--------------------- .text._Z23gpu_warm_up_code_kernelIjEvPj --------------------------
	.section	.text._Z23gpu_warm_up_code_kernelIjEvPj,"ax",@progbits
	.align	128
        .global         _Z23gpu_warm_up_code_kernelIjEvPj
        .type           _Z23gpu_warm_up_code_kernelIjEvPj,@function
        .size           _Z23gpu_warm_up_code_kernelIjEvPj,(.L_x_2 - _Z23gpu_warm_up_code_kernelIjEvPj)
        .other          _Z23gpu_warm_up_code_kernelIjEvPj,@"STO_CUDA_ENTRY STV_DEFAULT"
_Z23gpu_warm_up_code_kernelIjEvPj:
.text._Z23gpu_warm_up_code_kernelIjEvPj:
[----:B------:R-:W-:Y:S01]  /*0000*/  LDC R1, c[0x0][0x37c] ;  /* 0x0000df00ff017b82 */ /* 0x000fe20000000800 */
[----:B------:R-:W0:Y:S07]  /*0010*/  S2R R0, SR_TID.X ;  /* 0x0000000000007919 */ /* 0x000e2e0000002100 */
[----:B------:R-:W1:Y:S01]  /*0020*/  S2UR UR5, SR_CgaCtaId ;  /* 0x00000000000579c3 */ /* 0x000e620000008800 */
[----:B------:R-:W2:Y:S01]  /*0030*/  LDCU UR6, c[0x0][0x360] ;  /* 0x00006c00ff0677ac */ /* 0x000ea20008000800 */
[----:B------:R-:W-:Y:S01]  /*0040*/  VOTE.ANY R5, PT, PT ;  /* 0x0000000000057806 */ /* 0x000fe200038e0100 */
[----:B------:R-:W2:Y:S01]  /*0050*/  S2R R4, SR_CTAID.X ;  /* 0x0000000000047919 */ /* 0x000ea20000002500 */
[----:B------:R-:W-:-:S02]  /*0060*/  UMOV UR4, 0x400 ;  /* 0x0000040000047882 */ /* 0x000fc40000000000 */
[----:B------:R-:W-:Y:S01]  /*0070*/  ISETP.EQ.U32.AND P0, PT, R5, -0x1, PT ;  /* 0xffffffff0500780c */ /* 0x000fe20003f02070 */
[----:B-1----:R-:W-:Y:S01]  /*0080*/  ULEA UR4, UR5, UR4, 0x18 ;  /* 0x0000000405047291 */ /* 0x002fe2000f8ec0ff */
[----:B0-----:R-:W-:-:S05]  /*0090*/  PRMT R0, R0, 0x9910, RZ ;  /* 0x0000991000007816 */ /* 0x001fca00000000ff */
[----:B------:R-:W-:-:S05]  /*00a0*/  IMAD R0, R0, 0xd, RZ ;  /* 0x0000000d00007824 */ /* 0x000fca00078e02ff */
[----:B------:R-:W-:-:S05]  /*00b0*/  LOP3.LUT R2, R0, 0xffff, RZ, 0xc0, !PT ;  /* 0x0000ffff00027812 */ /* 0x000fca00078ec0ff */
[----:B------:R-:W-:-:S05]  /*00c0*/  IMAD R2, R2, 0x3c3d, RZ ;  /* 0x00003c3d02027824 */ /* 0x000fca00078e02ff */
[----:B------:R-:W-:-:S04]  /*00d0*/  SHF.R.U32.HI R2, RZ, 0x12, R2 ;  /* 0x00000012ff027819 */ /* 0x000fc80000011602 */
[----:B------:R-:W-:-:S05]  /*00e0*/  PRMT R2, R2, 0x9910, RZ ;  /* 0x0000991002027816 */ /* 0x000fca00000000ff */
[----:B------:R-:W-:-:S04]  /*00f0*/  IMAD R2, R2, 0x11, RZ ;  /* 0x0000001102027824 */ /* 0x000fc800078e02ff */
[----:B------:R-:W-:-:S05]  /*0100*/  IMAD.MOV R2, RZ, RZ, -R2 ;  /* 0x000000ffff027224 */ /* 0x000fca00078e0a02 */
[----:B------:R-:W-:-:S05]  /*0110*/  PRMT R3, R2, 0x7710, RZ ;  /* 0x0000771002037816 */ /* 0x000fca00000000ff */
[----:B------:R-:W-:-:S05]  /*0120*/  IMAD.IADD R0, R0, 0x1, R3 ;  /* 0x0000000100007824 */ /* 0x000fca00078e0203 */
[----:B------:R-:W-:Y:S01]  /*0130*/  LOP3.LUT R3, R0, 0xffff, RZ, 0xc0, !PT ;  /* 0x0000ffff00037812 */ /* 0x000fe200078ec0ff */
[----:B--2---:R-:W-:-:S04]  /*0140*/  IMAD R0, R4, UR6, RZ ;  /* 0x0000000604007c24 */ /* 0x004fc8000f8e02ff */
[----:B------:R-:W-:-:S05]  /*0150*/  IMAD R0, R0, R3, 0xf ;  /* 0x0000000f00007424 */ /* 0x000fca00078e0203 */
[----:B------:R0:W1:Y:S01]  /*0160*/  @!P0 ATOMS.ADD R2, [UR4], R0 ;  /* 0x00000000ff02898c */ /* 0x0000620008000004 */
[----:B------:R-:W-:Y:S05]  /*0170*/  @!P0 BRA `(.L_x_0) ;  /* 0x0000000000588947 */ /* 0x000fea0003800000 */
[----:B------:R-:W2:Y:S01]  /*0180*/  SHFL.UP P0, R3, R0, 0x1, RZ ;  /* 0x0420000000037989 */ /* 0x000ea200000000ff */
[----:B-1----:R-:W-:Y:S01]  /*0190*/  MOV R2, R0 ;  /* 0x0000000000027202 */ /* 0x002fe20000000f00 */
[----:B--2---:R-:W-:Y:S02]  /*01a0*/  @P0 IMAD.IADD.U32 R2, R0, 0x1, R3 ;  /* 0x0000000100020824 */ /* 0x004fe400078e0003 */
[----:B0-----:R-:W0:Y:S02]  /*01b0*/  S2R R0, SR_LANEID ;  /* 0x0000000000007919 */ /* 0x001e240000000000 */
[----:B------:R-:W-:-:S05]  /*01c0*/  IMAD.MOV.U32 R4, RZ, RZ, R2 ;  /* 0x000000ffff047224 */ /* 0x000fca00078e0002 */
[----:B------:R-:W1:Y:S02]  /*01d0*/  SHFL.UP P0, R3, R4, 0x2, RZ ;  /* 0x0440000004037989 */ /* 0x000e6400000000ff */
[----:B-1----:R-:W-:Y:S02]  /*01e0*/  @P0 IADD3 R2, PT, PT, R2, R3, RZ ;  /* 0x0000000302020210 */ /* 0x002fe40007ffe0ff */
[----:B0-----:R-:W-:-:S03]  /*01f0*/  ISETP.EQ.U32.AND P1, PT, R0, 0x1f, PT ;  /* 0x0000001f0000780c */ /* 0x001fc60003f22070 */
[----:B------:R-:W-:-:S05]  /*0200*/  IMAD.MOV.U32 R5, RZ, RZ, R2 ;  /* 0x000000ffff057224 */ /* 0x000fca00078e0002 */
[----:B------:R-:W0:Y:S02]  /*0210*/  SHFL.UP P0, R3, R5, 0x4, RZ ;  /* 0x0480000005037989 */ /* 0x000e2400000000ff */
[----:B0-----:R-:W-:-:S05]  /*0220*/  @P0 IMAD.IADD.U32 R2, R2, 0x1, R3 ;  /* 0x0000000102020824 */ /* 0x001fca00078e0003 */
[----:B------:R-:W-:-:S05]  /*0230*/  MOV R6, R2 ;  /* 0x0000000200067202 */ /* 0x000fca0000000f00 */
[----:B------:R-:W0:Y:S02]  /*0240*/  SHFL.UP P0, R3, R6, 0x8, RZ ;  /* 0x0500000006037989 */ /* 0x000e2400000000ff */
[----:B0-----:R-:W-:-:S05]  /*0250*/  @P0 IMAD.IADD.U32 R2, R2, 0x1, R3 ;  /* 0x0000000102020824 */ /* 0x001fca00078e0003 */
[----:B------:R-:W-:-:S05]  /*0260*/  MOV R7, R2 ;  /* 0x0000000200077202 */ /* 0x000fca0000000f00 */
[----:B------:R-:W0:Y:S02]  /*0270*/  SHFL.UP P0, R3, R7, 0x10, RZ ;  /* 0x0600000007037989 */ /* 0x000e2400000000ff */
[----:B0-----:R-:W-:-:S05]  /*0280*/  @P0 IMAD.IADD.U32 R2, R2, 0x1, R3 ;  /* 0x0000000102020824 */ /* 0x001fca00078e0003 */
[----:B------:R-:W-:-:S05]  /*0290*/  MOV R4, R2 ;  /* 0x0000000200047202 */ /* 0x000fca0000000f00 */
[----:B------:R-:W0:Y:S04]  /*02a0*/  @P1 ATOMS.ADD R0, [UR4], R4 ;  /* 0x00000004ff00198c */ /* 0x000e280008000004 */
[----:B------:R-:W-:Y:S04]  /*02b0*/  SHFL.UP P0, R3, R4, 0x1, RZ ;  /* 0x0420000004037989 */ /* 0x000fe800000000ff */
[----:B0-----:R-:W0:Y:S02]  /*02c0*/  SHFL.IDX PT, R2, R0, 0x1f, 0x1f ;  /* 0x03e01f0000027f89 */ /* 0x001e2400000e0000 */
[----:B0-----:R-:W-:-:S07]  /*02d0*/  @P0 IMAD.IADD.U32 R2, R2, 0x1, R3 ;  /* 0x0000000102020824 */ /* 0x001fce00078e0003 */
.L_x_0:
[----:B-1----:R-:W-:Y:S01]  /*02e0*/  ISETP.NE.AND P0, PT, R2, -0x1194d7ff, PT ;  /* 0xee6b28010200780c */ /* 0x002fe20003f05270 */
[----:B------:R-:W1:-:S12]  /*02f0*/  LDCU.64 UR4, c[0x0][0x358] ;  /* 0x00006b00ff0477ac */ /* 0x000e580008000a00 */
[----:B-1----:R-:W-:Y:S05]  /*0300*/  @P0 EXIT ;  /* 0x000000000000094d */ /* 0x002fea0003800000 */
[----:B------:R-:W1:Y:S01]  /*0310*/  LDC.64 R2, c[0x0][0x380] ;  /* 0x0000e000ff027b82 */ /* 0x000e620000000a00 */
[----:B------:R-:W-:-:S05]  /*0320*/  HFMA2 R5, -RZ, RZ, 0, 1.013278961181640625e-06 ;  /* 0x00000011ff057431 */ /* 0x000fca00000001ff */
[----:B-1----:R-:W-:Y:S01]  /*0330*/  STG.E desc[UR4][R2.64], R5 ;  /* 0x0000000502007986 */ /* 0x002fe2000c101904 */
[----:B------:R-:W-:Y:S05]  /*0340*/  EXIT ;  /* 0x000000000000794d */ /* 0x000fea0003800000 */
.L_x_1:
[----:B------:R-:W-:-:S00]  /*0350*/  BRA `(.L_x_1) ;  /* 0xfffffffc00fc7947 */ /* 0x000fc0000383ffff */
[----:B------:R-:W-:-:S00]  /*0360*/  NOP ;  /* 0x0000000000007918 */ /* 0x000fc00000000000 */
        /* <DEDUP_REMOVED lines=9> */
.L_x_2:


//--------------------- .nv.shared._Z23gpu_warm_up_code_kernelIjEvPj --------------------------
	.section	.nv.shared._Z23gpu_warm_up_code_kernelIjEvPj,"aw",@nobits
	.sectionflags	@""
	.align	4
.nv.shared._Z23gpu_warm_up_code_kernelIjEvPj:
	.zero		1028


//--------------------- .nv.shared.reserved.0     --------------------------
	.section	.nv.shared.reserved.0,"aw",@nobits
	.weak		__nv_reservedSMEM_offset_0_alias
	.size		__nv_reservedSMEM_offset_0_alias, 0, 64
	.other		__nv_reservedSMEM_offset_0_alias,@"STO_CUDA_RESERVED_SHARED STV_DEFAULT"
__nv_reservedSMEM_offset_0_alias:
	.zero		0
	.zero		64


//--------------------- .nv.constant0._Z23gpu_warm_up_code_kernelIjEvPj --------------------------
	.section	.nv.constant0._Z23gpu_warm_up_code_kernelIjEvPj,"a",@progbits
	.sectionflags	@""
	.align	4
.nv.constant0._Z23gpu_warm_up_code_kernelIjEvPj:
	.zero		904


//--------------------- SYMBOLS --------------------------

	.type		.nv.reservedSmem.offset0,@object
	.size		.nv.reservedSmem.offset0,0x4
	.type		.nv.reservedSmem.cap,@object
	.size		.nv.reservedSmem.cap,0x4
